	.headerflags	@"EF_CUDA_TEXMODE_UNIFIED EF_CUDA_64BIT_ADDRESS EF_CUDA_SM86 EF_CUDA_VIRTUAL_SM(EF_CUDA_SM86)"
	.elftype	@"ET_EXEC"


//--------------------- .nv.info                  --------------------------
	.section	.nv.info,"",@"SHT_CUDA_INFO"
	.align	4


	//----- nvinfo : EIATTR_REGCOUNT
	.align		4
        /*0000*/ 	.byte	0x04, 0x2f
        /*0002*/ 	.short	(.L_1 - .L_0)
	.align		4
.L_0:
        /*0004*/ 	.word	index@(triton_mm)
        /*0008*/ 	.word	0x00000048


	//----- nvinfo : EIATTR_MAX_STACK_SIZE
	.align		4
.L_1:
        /*000c*/ 	.byte	0x04, 0x23
        /*000e*/ 	.short	(.L_3 - .L_2)
	.align		4
.L_2:
        /*0010*/ 	.word	index@(triton_mm)
        /*0014*/ 	.word	0x00000000


	//----- nvinfo : EIATTR_MIN_STACK_SIZE
	.align		4
.L_3:
        /*0018*/ 	.byte	0x04, 0x12
        /*001a*/ 	.short	(.L_5 - .L_4)
	.align		4
.L_4:
        /*001c*/ 	.word	index@(triton_mm)
        /*0020*/ 	.word	0x00000000


	//----- nvinfo : EIATTR_FRAME_SIZE
	.align		4
.L_5:
        /*0024*/ 	.byte	0x04, 0x11
        /*0026*/ 	.short	(.L_7 - .L_6)
	.align		4
.L_6:
        /*0028*/ 	.word	index@(triton_mm)
        /*002c*/ 	.word	0x00000000
.L_7:


//--------------------- .nv.info.triton_mm        --------------------------
	.section	.nv.info.triton_mm,"",@"SHT_CUDA_INFO"
	.align	4


	//----- nvinfo : EIATTR_CUDA_API_VERSION
	.align		4
        /*0000*/ 	.byte	0x04, 0x37
        /*0002*/ 	.short	(.L_9 - .L_8)
.L_8:
        /*0004*/ 	.word	0x0000007b


	//----- nvinfo : EIATTR_SW2861232_WAR
	.align		4
.L_9:
        /*0008*/ 	.byte	0x01, 0x35
	.zero		2


	//----- nvinfo : EIATTR_PARAM_CBANK
	.align		4
        /*000c*/ 	.byte	0x04, 0x0a
        /*000e*/ 	.short	(.L_11 - .L_10)
	.align		4
.L_10:
        /*0010*/ 	.word	index@(.nv.constant0.triton_mm)
        /*0014*/ 	.short	0x0160
        /*0016*/ 	.short	0x001c


	//----- nvinfo : EIATTR_CBANK_PARAM_SIZE
	.align		4
.L_11:
        /*0018*/ 	.byte	0x03, 0x19
        /*001a*/ 	.short	0x001c


	//----- nvinfo : EIATTR_KPARAM_INFO
	.align		4
        /*001c*/ 	.byte	0x04, 0x17
        /*001e*/ 	.short	(.L_13 - .L_12)
.L_12:
        /*0020*/ 	.word	0x00000000
        /*0024*/ 	.short	0x0003
        /*0026*/ 	.short	0x0018
        /*0028*/ 	.byte	0x00, 0xf0, 0x11, 0x00


	//----- nvinfo : EIATTR_KPARAM_INFO
	.align		4
.L_13:
        /*002c*/ 	.byte	0x04, 0x17
        /*002e*/ 	.short	(.L_15 - .L_14)
.L_14:
        /*0030*/ 	.word	0x00000000
        /*0034*/ 	.short	0x0002
        /*0036*/ 	.short	0x0010
        /*0038*/ 	.byte	0x00, 0xf0, 0x21, 0x00


	//----- nvinfo : EIATTR_KPARAM_INFO
	.align		4
.L_15:
        /*003c*/ 	.byte	0x04, 0x17
        /*003e*/ 	.short	(.L_17 - .L_16)
.L_16:
        /*0040*/ 	.word	0x00000000
        /*0044*/ 	.short	0x0001
        /*0046*/ 	.short	0x0008
        /*0048*/ 	.byte	0x00, 0xf0, 0x21, 0x00


	//----- nvinfo : EIATTR_KPARAM_INFO
	.align		4
.L_17:
        /*004c*/ 	.byte	0x04, 0x17
        /*004e*/ 	.short	(.L_19 - .L_18)
.L_18:
        /*0050*/ 	.word	0x00000000
        /*0054*/ 	.short	0x0000
        /*0056*/ 	.short	0x0000
        /*0058*/ 	.byte	0x00, 0xf0, 0x21, 0x00


	//----- nvinfo : EIATTR_MAXREG_COUNT
	.align		4
.L_19:
        /*005c*/ 	.byte	0x03, 0x1b
        /*005e*/ 	.short	0x00ff


	//----- nvinfo : EIATTR_EXIT_INSTR_OFFSETS
	.align		4
        /*0060*/ 	.byte	0x04, 0x1c
        /*0062*/ 	.short	(.L_21 - .L_20)


	//   ....[0]....
.L_20:
        /*0064*/ 	.word	0x00000040


	//   ....[1]....
        /*0068*/ 	.word	0x00002180


	//   ....[2]....
        /*006c*/ 	.word	0x000021d0


	//----- nvinfo : EIATTR_MAX_THREADS
	.align		4
.L_21:
        /*0070*/ 	.byte	0x04, 0x05
        /*0072*/ 	.short	(.L_23 - .L_22)
.L_22:
        /*0074*/ 	.word	0x00000100
        /*0078*/ 	.word	0x00000001
        /*007c*/ 	.word	0x00000001
.L_23:


//--------------------- .nv.rel.action            --------------------------
	.section	.nv.rel.action,"",@"SHT_CUDA_RELOCINFO"
	.align	8
	.sectionentsize	8
        /*0000*/ 	.byte	0x73, 0x00, 0x00, 0x00, 0x00, 0x00, 0x00, 0x00, 0x00, 0x00, 0x00, 0x11, 0x25, 0x00, 0x05, 0x36


//--------------------- .nv.constant0.triton_mm   --------------------------
	.section	.nv.constant0.triton_mm,"a",@progbits
	.align	4
.nv.constant0.triton_mm:
	.zero		380


//--------------------- .text.triton_mm           --------------------------
	.section	.text.triton_mm,"ax",@progbits
	.sectionflags	@"SHF_BARRIERS=1"
	.sectioninfo	@"SHI_REGISTERS=72"
	.align	128
        .global         triton_mm
        .type           triton_mm,@function
        .size           triton_mm,(.L_x_3 - triton_mm)
        .other          triton_mm,@"STO_CUDA_ENTRY STV_DEFAULT"
triton_mm:
.text.triton_mm:
[----:B------:R-:W-:-:S02]  /*0000*/  MOV R1, c[0x0][0x28] ;  /* 0x00000a0000017a02 */ /* 0x000fc40000000f00 */
[----:B------:R-:W-:-:S05]  /*0010*/  MOV R62, c[0x0][0x178] ;  /* 0x00005e00003e7a02 */ /* 0x000fca0000000f00 */
[----:B------:R-:W-:-:S05]  /*0020*/  IMAD R0, R62, 0x1900, RZ ;  /* 0x000019003e007824 */ /* 0x000fca00078e02ff */
[----:B------:R-:W-:-:S13]  /*0030*/  ISETP.NE.AND P0, PT, R0, RZ, PT ;  /* 0x000000ff0000720c */ /* 0x000fda0003f05270 */
[----:B------:R-:W-:Y:S05]  /*0040*/  @!P0 EXIT ;  /* 0x000000000000894d */ /* 0x000fea0003800000 */
[----:B------:R-:W1:Y:S01]  /*0050*/  S2R R9, SR_CTAID.X ;  /* 0x0000000000097919 */ /* 0x000e620000002500 */
[----:B------:R-:W-:Y:S01]  /*0060*/  IMAD R62, R62, 0x32, RZ ;  /* 0x000000323e3e7824 */ /* 0x000fe200078e02ff */
[----:B------:R-:W-:Y:S01]  /*0070*/  ULDC.64 UR8, c[0x0][0x118] ;  /* 0x0000460000087ab9 */ /* 0x000fe20000000a00 */
[----:B------:R-:W-:Y:S01]  /*0080*/  MOV R52, 0x3 ;  /* 0x0000000300347802 */ /* 0x000fe20000000f00 */
[----:B------:R-:W2:Y:S01]  /*0090*/  S2R R60, SR_TID.X ;  /* 0x00000000003c7919 */ /* 0x000ea20000002100 */
[----:B------:R-:W-:Y:S01]  /*00a0*/  MOV R51, 0xffffffe0 ;  /* 0xffffffe000337802 */ /* 0x000fe20000000f00 */
[----:B------:R-:W-:Y:S01]  /*00b0*/  CS2R R32, SRZ ;  /* 0x0000000000207805 */ /* 0x000fe2000001ff00 */
[----:B------:R-:W-:Y:S01]  /*00c0*/  IADD3 R0, R62, 0x3f, RZ ;  /* 0x0000003f3e007810 */ /* 0x000fe20007ffe0ff */
[----:B------:R-:W-:Y:S01]  /*00d0*/  CS2R R38, SRZ ;  /* 0x0000000000267805 */ /* 0x000fe2000001ff00 */
[----:B------:R-:W-:Y:S01]  /*00e0*/  IABS R12, R62 ;  /* 0x0000003e000c7213 */ /* 0x000fe20000000000 */
[----:B------:R-:W-:Y:S01]  /*00f0*/  CS2R R46, SRZ ;  /* 0x00000000002e7805 */ /* 0x000fe2000001ff00 */
[----:B------:R-:W-:Y:S01]  /*0100*/  SHF.R.S32.HI R3, RZ, 0x1f, R0 ;  /* 0x0000001fff037819 */ /* 0x000fe20000011400 */
[----:B------:R-:W-:Y:S01]  /*0110*/  CS2R R34, SRZ ;  /* 0x0000000000227805 */ /* 0x000fe2000001ff00 */
[----:B------:R-:W-:-:S02]  /*0120*/  UMOV UR6, 0x8000 ;  /* 0x0000800000067882 */ /* 0x000fc40000000000 */
[----:B------:R-:W-:Y:S01]  /*0130*/  LEA.HI R3, R3, R0, RZ, 0x6 ;  /* 0x0000000003037211 */ /* 0x000fe200078f30ff */
[----:B------:R-:W-:Y:S02]  /*0140*/  UMOV UR4, URZ ;  /* 0x0000003f00047c82 */ /* 0x000fe40008000000 */
[----:B------:R-:W-:Y:S01]  /*0150*/  UMOV UR5, URZ ;  /* 0x0000003f00057c82 */ /* 0x000fe20008000000 */
[----:B-1----:R-:W-:Y:S02]  /*0160*/  SHF.R.S32.HI R2, RZ, 0x1f, R9 ;  /* 0x0000001fff027819 */ /* 0x002fe40000011409 */
[-C--:B------:R-:W-:Y:S02]  /*0170*/  IABS R10, R9.reuse ;  /* 0x00000009000a7213 */ /* 0x080fe40000000000 */
[----:B------:R-:W-:Y:S02]  /*0180*/  LEA.HI R4, R2, R9, RZ, 0x5 ;  /* 0x0000000902047211 */ /* 0x000fe400078f28ff */
[----:B------:R-:W-:-:S02]  /*0190*/  ISETP.GE.AND P1, PT, R9, RZ, PT ;  /* 0x000000ff0900720c */ /* 0x000fc40003f26270 */
[----:B------:R-:W-:Y:S02]  /*01a0*/  SHF.R.S32.HI R2, RZ, 0x5, R4 ;  /* 0x00000005ff027819 */ /* 0x000fe40000011404 */
[----:B------:R-:W-:Y:S02]  /*01b0*/  LOP3.LUT R4, R4, 0xffffffe0, RZ, 0xc0, !PT ;  /* 0xffffffe004047812 */ /* 0x000fe400078ec0ff */
[----:B------:R-:W-:Y:S02]  /*01c0*/  SHF.L.U32 R0, R2, 0x3, RZ ;  /* 0x0000000302007819 */ /* 0x000fe400000006ff */
[----:B------:R-:W-:Y:S02]  /*01d0*/  IADD3 R4, -R4, R9, RZ ;  /* 0x0000000904047210 */ /* 0x000fe40007ffe1ff */
[----:B------:R-:W-:Y:S02]  /*01e0*/  LEA.HI.SX32 R3, R3, -R0, 0x1a ;  /* 0x8000000003037211 */ /* 0x000fe400078fd2ff */
[----:B--2---:R-:W-:-:S02]  /*01f0*/  SHF.R.U32.HI R61, RZ, 0x3, R60 ;  /* 0x00000003ff3d7819 */ /* 0x004fc4000001163c */
[----:B------:R-:W-:Y:S02]  /*0200*/  IMNMX R5, R3, 0x8, PT ;  /* 0x0000000803057817 */ /* 0x000fe40003800200 */
[----:B------:R-:W-:Y:S02]  /*0210*/  SGXT.U32 R61, R61, 0x5 ;  /* 0x000000053d3d781a */ /* 0x000fe40000000000 */
[----:B------:R-:W-:Y:S02]  /*0220*/  IABS R11, R5 ;  /* 0x00000005000b7213 */ /* 0x000fe40000000000 */
[C---:B------:R-:W-:Y:S02]  /*0230*/  SHF.L.U32 R58, R60.reuse, 0x2, RZ ;  /* 0x000000023c3a7819 */ /* 0x040fe400000006ff */
[----:B------:R-:W1:Y:S01]  /*0240*/  I2F.RP R6, R11 ;  /* 0x0000000b00067306 */ /* 0x000e620000209400 */
[----:B------:R-:W-:Y:S02]  /*0250*/  SHF.L.U32 R55, R60, 0x1, RZ ;  /* 0x000000013c377819 */ /* 0x000fe400000006ff */
[----:B------:R-:W-:-:S02]  /*0260*/  LOP3.LUT R56, R58, 0x1c, RZ, 0xc0, !PT ;  /* 0x0000001c3a387812 */ /* 0x000fc400078ec0ff */
[----:B------:R-:W-:Y:S02]  /*0270*/  SHF.R.U32.HI R60, RZ, 0x3, R60 ;  /* 0x00000003ff3c7819 */ /* 0x000fe4000001163c */
[----:B------:R-:W-:Y:S02]  /*0280*/  LEA R59, R61, R56, 0x5 ;  /* 0x000000383d3b7211 */ /* 0x000fe400078e28ff */
[----:B------:R-:W-:Y:S02]  /*0290*/  IADD3 R54, -R56, 0x2c, RZ ;  /* 0x0000002c38367810 */ /* 0x000fe40007ffe1ff */
[----:B------:R-:W-:Y:S02]  /*02a0*/  SHF.L.U32 R59, R59, 0x2, RZ ;  /* 0x000000023b3b7819 */ /* 0x000fe400000006ff */
[----:B------:R-:W-:Y:S02]  /*02b0*/  LOP3.LUT R55, R55, 0x1e, RZ, 0xc0, !PT ;  /* 0x0000001e37377812 */ /* 0x000fe400078ec0ff */
[----:B------:R-:W-:Y:S01]  /*02c0*/  LOP3.LUT R53, R58, 0x7c0, RZ, 0xc0, !PT ;  /* 0x000007c03a357812 */ /* 0x000fe200078ec0ff */
[----:B-1----:R-:W1:Y:S01]  /*02d0*/  MUFU.RCP R6, R6 ;  /* 0x0000000600067308 */ /* 0x002e620000001000 */
[----:B------:R-:W-:-:S02]  /*02e0*/  IMNMX.U32 R54, R54, 0x2c, PT ;  /* 0x0000002c36367817 */ /* 0x000fc40003800000 */
[----:B-1----:R-:W-:-:S05]  /*02f0*/  IADD3 R2, R6, 0xffffffe, RZ ;  /* 0x0ffffffe06027810 */ /* 0x002fca0007ffe0ff */
[----:B------:R-:W1:Y:S08]  /*0300*/  I2F.RP R6, R12 ;  /* 0x0000000c00067306 */ /* 0x000e700000209400 */
[----:B------:R2:W3:Y:S08]  /*0310*/  F2I.FTZ.U32.TRUNC.NTZ R3, R2 ;  /* 0x0000000200037305 */ /* 0x0004f0000021f000 */
[----:B-1----:R-:W1:Y:S01]  /*0320*/  MUFU.RCP R6, R6 ;  /* 0x0000000600067308 */ /* 0x002e620000001000 */
[----:B--2---:R-:W-:-:S02]  /*0330*/  MOV R2, RZ ;  /* 0x000000ff00027202 */ /* 0x004fc40000000f00 */
[----:B---3--:R-:W-:-:S05]  /*0340*/  IADD3 R8, RZ, -R3, RZ ;  /* 0x80000003ff087210 */ /* 0x008fca0007ffe0ff */
[----:B------:R-:W-:Y:S01]  /*0350*/  IMAD R7, R8, R11, RZ ;  /* 0x0000000b08077224 */ /* 0x000fe200078e02ff */
[----:B------:R-:W-:-:S03]  /*0360*/  IABS R8, R5 ;  /* 0x0000000500087213 */ /* 0x000fc60000000000 */
[----:B------:R-:W-:Y:S01]  /*0370*/  IMAD.HI.U32 R7, R3, R7, R2 ;  /* 0x0000000703077227 */ /* 0x000fe200078e0002 */
[----:B------:R-:W-:Y:S02]  /*0380*/  MOV R3, R10 ;  /* 0x0000000a00037202 */ /* 0x000fe40000000f00 */
[----:B------:R-:W-:Y:S02]  /*0390*/  IADD3 R13, RZ, -R8, RZ ;  /* 0x80000008ff0d7210 */ /* 0x000fe40007ffe0ff */
[----:B------:R-:W-:Y:S01]  /*03a0*/  IABS R8, R4 ;  /* 0x0000000400087213 */ /* 0x000fe20000000000 */
[----:B------:R-:W-:Y:S01]  /*03b0*/  IMAD.HI.U32 R2, R7, R3, RZ ;  /* 0x0000000307027227 */ /* 0x000fe200078e00ff */
[----:B------:R-:W-:-:S03]  /*03c0*/  LOP3.LUT R4, R4, R5, RZ, 0x3c, !PT ;  /* 0x0000000504047212 */ /* 0x000fc600078e3cff */
[----:B------:R-:W-:Y:S01]  /*03d0*/  IMAD R2, R2, R13, R3 ;  /* 0x0000000d02027224 */ /* 0x000fe200078e0203 */
[----:B-1----:R-:W-:Y:S01]  /*03e0*/  IADD3 R3, R6, 0xffffffe, RZ ;  /* 0x0ffffffe06037810 */ /* 0x002fe20007ffe0ff */
[----:B------:R-:W-:Y:S01]  /*03f0*/  IMAD.HI.U32 R6, R7, R8, RZ ;  /* 0x0000000807067227 */ /* 0x000fe200078e00ff */
[----:B------:R-:W-:Y:S02]  /*0400*/  LOP3.LUT R7, RZ, R5, RZ, 0x33, !PT ;  /* 0x00000005ff077212 */ /* 0x000fe400078e33ff */
[C---:B------:R-:W-:Y:S01]  /*0410*/  ISETP.GT.U32.AND P0, PT, R11.reuse, R2, PT ;  /* 0x000000020b00720c */ /* 0x040fe20003f04070 */
[----:B------:R-:W-:Y:S01]  /*0420*/  IMAD R8, R6, R13, R8 ;  /* 0x0000000d06087224 */ /* 0x000fe200078e0208 */
[----:B------:R-:W1:Y:S04]  /*0430*/  F2I.FTZ.U32.TRUNC.NTZ R3, R3 ;  /* 0x0000000300037305 */ /* 0x000e68000021f000 */
[----:B------:R-:W-:-:S07]  /*0440*/  ISETP.GT.U32.AND P3, PT, R11, R8, PT ;  /* 0x000000080b00720c */ /* 0x000fce0003f64070 */
[----:B------:R-:W-:-:S04]  /*0450*/  @!P0 IADD3 R2, R2, -R11, RZ ;  /* 0x8000000b02028210 */ /* 0x000fc80007ffe0ff */
[----:B------:R-:W-:Y:S02]  /*0460*/  ISETP.GT.U32.AND P0, PT, R11, R2, PT ;  /* 0x000000020b00720c */ /* 0x000fe40003f04070 */
[----:B-1----:R-:W-:Y:S02]  /*0470*/  IADD3 R13, RZ, -R3, RZ ;  /* 0x80000003ff0d7210 */ /* 0x002fe40007ffe0ff */
[-C--:B------:R-:W-:Y:S02]  /*0480*/  @!P3 IADD3 R8, R8, -R11.reuse, RZ ;  /* 0x8000000b0808b210 */ /* 0x080fe40007ffe0ff */
[----:B------:R-:W-:Y:S02]  /*0490*/  @!P3 IADD3 R6, R6, 0x1, RZ ;  /* 0x000000010606b810 */ /* 0x000fe40007ffe0ff */
[----:B------:R-:W-:-:S05]  /*04a0*/  ISETP.GE.U32.AND P2, PT, R8, R11, PT ;  /* 0x0000000b0800720c */ /* 0x000fca0003f46070 */
[----:B------:R-:W-:Y:S02]  /*04b0*/  @!P0 IADD3 R2, R2, -R11, RZ ;  /* 0x8000000b02028210 */ /* 0x000fe40007ffe0ff */
[----:B------:R-:W-:Y:S02]  /*04c0*/  ISETP.NE.AND P0, PT, R5, RZ, PT ;  /* 0x000000ff0500720c */ /* 0x000fe40003f05270 */
[----:B------:R-:W-:Y:S02]  /*04d0*/  @!P1 IADD3 R2, -R2, RZ, RZ ;  /* 0x000000ff02029210 */ /* 0x000fe40007ffe1ff */
[----:B------:R-:W-:Y:S02]  /*04e0*/  ISETP.GE.AND P1, PT, R4, RZ, PT ;  /* 0x000000ff0400720c */ /* 0x000fe40003f26270 */
[----:B------:R-:W-:Y:S02]  /*04f0*/  SEL R9, R7, R2, !P0 ;  /* 0x0000000207097207 */ /* 0x000fe40004000000 */
[----:B------:R-:W-:-:S02]  /*0500*/  MOV R2, RZ ;  /* 0x000000ff00027202 */ /* 0x000fc40000000f00 */
[----:B------:R-:W-:Y:S01]  /*0510*/  IADD3 R10, R0, R9, RZ ;  /* 0x00000009000a7210 */ /* 0x000fe20007ffe0ff */
[----:B------:R-:W-:Y:S01]  /*0520*/  IMAD R9, R13, R12, RZ ;  /* 0x0000000c0d097224 */ /* 0x000fe200078e02ff */
[----:B------:R-:W-:Y:S02]  /*0530*/  @P2 IADD3 R6, R6, 0x1, RZ ;  /* 0x0000000106062810 */ /* 0x000fe40007ffe0ff */
[----:B------:R-:W-:Y:S01]  /*0540*/  SHF.L.U32 R10, R10, 0x6, RZ ;  /* 0x000000060a0a7819 */ /* 0x000fe200000006ff */
[----:B------:R-:W-:Y:S01]  /*0550*/  IMAD.HI.U32 R3, R3, R9, R2 ;  /* 0x0000000903037227 */ /* 0x000fe200078e0002 */
[----:B------:R-:W-:Y:S02]  /*0560*/  IABS R9, R62 ;  /* 0x0000003e00097213 */ /* 0x000fe40000000000 */
[C---:B------:R-:W-:Y:S02]  /*0570*/  LOP3.LUT R0, R10.reuse, R61, RZ, 0xfc, !PT ;  /* 0x0000003d0a007212 */ /* 0x040fe400078efcff */
[----:B------:R-:W-:-:S02]  /*0580*/  LOP3.LUT R2, R10, 0x20, R61, 0xfe, !PT ;  /* 0x000000200a027812 */ /* 0x000fc400078efe3d */
[----:B------:R-:W-:Y:S02]  /*0590*/  IABS R5, R0 ;  /* 0x0000000000057213 */ /* 0x000fe40000000000 */
[----:B------:R-:W-:Y:S02]  /*05a0*/  IABS R10, R2 ;  /* 0x00000002000a7213 */ /* 0x000fe40000000000 */
[----:B------:R-:W-:Y:S01]  /*05b0*/  IADD3 R8, RZ, -R9, RZ ;  /* 0x80000009ff087210 */ /* 0x000fe20007ffe0ff */
[C---:B------:R-:W-:Y:S01]  /*05c0*/  IMAD.HI.U32 R4, R3.reuse, R5, RZ ;  /* 0x0000000503047227 */ /* 0x040fe200078e00ff */
[----:B------:R-:W-:Y:S02]  /*05d0*/  @!P1 IADD3 R6, -R6, RZ, RZ ;  /* 0x000000ff06069210 */ /* 0x000fe40007ffe1ff */
[----:B------:R-:W-:Y:S01]  /*05e0*/  ISETP.GE.AND P1, PT, R2, RZ, PT ;  /* 0x000000ff0200720c */ /* 0x000fe20003f26270 */
[----:B------:R-:W-:-:S04]  /*05f0*/  IMAD.HI.U32 R3, R3, R10, RZ ;  /* 0x0000000a03037227 */ /* 0x000fc800078e00ff */
[-C--:B------:R-:W-:Y:S02]  /*0600*/  IMAD R4, R4, R8.reuse, R5 ;  /* 0x0000000804047224 */ /* 0x080fe400078e0205 */
[----:B------:R-:W-:Y:S01]  /*0610*/  IMAD R5, R3, R8, R10 ;  /* 0x0000000803057224 */ /* 0x000fe200078e020a */
[----:B------:R-:W-:Y:S02]  /*0620*/  SEL R3, R7, R6, !P0 ;  /* 0x0000000607037207 */ /* 0x000fe40004000000 */
[C---:B------:R-:W-:Y:S02]  /*0630*/  ISETP.GT.U32.AND P2, PT, R12.reuse, R4, PT ;  /* 0x000000040c00720c */ /* 0x040fe40003f44070 */
[----:B------:R-:W-:Y:S02]  /*0640*/  ISETP.GT.U32.AND P3, PT, R12, R5, PT ;  /* 0x000000050c00720c */ /* 0x000fe40003f64070 */
[----:B------:R-:W-:Y:S02]  /*0650*/  SHF.R.S32.HI R6, RZ, 0x1a, R3 ;  /* 0x0000001aff067819 */ /* 0x000fe40000011403 */
[----:B------:R-:W-:-:S02]  /*0660*/  SHF.L.U32 R3, R3, 0x5, RZ ;  /* 0x0000000503037819 */ /* 0x000fc400000006ff */
[----:B------:R-:W-:Y:S02]  /*0670*/  SGXT R6, R6, 0x1 ;  /* 0x000000010606781a */ /* 0x000fe40000000200 */
[----:B------:R-:W-:Y:S02]  /*0680*/  LOP3.LUT R9, R3, R61, RZ, 0xfc, !PT ;  /* 0x0000003d03097212 */ /* 0x000fe400078efcff */
[----:B------:R-:W-:Y:S02]  /*0690*/  ISETP.GE.AND P0, PT, R0, RZ, PT ;  /* 0x000000ff0000720c */ /* 0x000fe40003f06270 */
[-C--:B------:R-:W-:Y:S02]  /*06a0*/  @!P2 IADD3 R4, R4, -R12.reuse, RZ ;  /* 0x8000000c0404a210 */ /* 0x080fe40007ffe0ff */
[----:B------:R-:W-:Y:S02]  /*06b0*/  @!P3 IADD3 R5, R5, -R12, RZ ;  /* 0x8000000c0505b210 */ /* 0x000fe40007ffe0ff */
[----:B------:R-:W-:-:S02]  /*06c0*/  ISETP.GT.U32.AND P2, PT, R12, R4, PT ;  /* 0x000000040c00720c */ /* 0x000fc40003f44070 */
[----:B------:R-:W-:Y:S02]  /*06d0*/  ISETP.GT.U32.AND P3, PT, R12, R5, PT ;  /* 0x000000050c00720c */ /* 0x000fe40003f64070 */
[----:B------:R-:W-:Y:S02]  /*06e0*/  LEA.HI R6, R6, R9, RZ, 0x7 ;  /* 0x0000000906067211 */ /* 0x000fe400078f38ff */
[----:B------:R-:W-:Y:S02]  /*06f0*/  LOP3.LUT R7, RZ, R62, RZ, 0x33, !PT ;  /* 0x0000003eff077212 */ /* 0x000fe400078e33ff */
[----:B------:R-:W-:-:S04]  /*0700*/  LOP3.LUT R6, R6, 0xffffff80, RZ, 0xc0, !PT ;  /* 0xffffff8006067812 */ /* 0x000fc800078ec0ff */
[----:B------:R-:W-:Y:S02]  /*0710*/  IADD3 R9, R9, -R6, RZ ;  /* 0x8000000609097210 */ /* 0x000fe40007ffe0ff */
[-C--:B------:R-:W-:Y:S02]  /*0720*/  @!P2 IADD3 R4, R4, -R12.reuse, RZ ;  /* 0x8000000c0404a210 */ /* 0x080fe40007ffe0ff */
[----:B------:R-:W-:Y:S01]  /*0730*/  @!P3 IADD3 R5, R5, -R12, RZ ;  /* 0x8000000c0505b210 */ /* 0x000fe20007ffe0ff */
[----:B------:R-:W-:Y:S01]  /*0740*/  IMAD R13, R9, 0xac, R56 ;  /* 0x000000ac090d7824 */ /* 0x000fe200078e0238 */
[----:B------:R-:W-:Y:S02]  /*0750*/  ISETP.NE.AND P2, PT, R62, RZ, PT ;  /* 0x000000ff3e00720c */ /* 0x000fe40003f45270 */
[----:B------:R-:W-:Y:S02]  /*0760*/  MOV R6, R5 ;  /* 0x0000000500067202 */ /* 0x000fe40000000f00 */
[----:B------:R-:W-:-:S02]  /*0770*/  @!P0 IADD3 R4, -R4, RZ, RZ ;  /* 0x000000ff04048210 */ /* 0x000fc40007ffe1ff */
[----:B------:R-:W-:Y:S02]  /*0780*/  @!P1 IADD3 R6, -R6, RZ, RZ ;  /* 0x000000ff06069210 */ /* 0x000fe40007ffe1ff */
[----:B------:R-:W-:Y:S02]  /*0790*/  LOP3.LUT R5, R61, 0x20, RZ, 0xfc, !PT ;  /* 0x000000203d057812 */ /* 0x000fe400078efcff */
[C---:B------:R-:W-:Y:S02]  /*07a0*/  SEL R11, R7.reuse, R4, !P2 ;  /* 0x00000004070b7207 */ /* 0x040fe40005000000 */
[----:B------:R-:W-:Y:S02]  /*07b0*/  SEL R7, R7, R6, !P2 ;  /* 0x0000000607077207 */ /* 0x000fe40005000000 */
[----:B------:R-:W-:Y:S02]  /*07c0*/  MOV R4, 0x4 ;  /* 0x0000000400047802 */ /* 0x000fe40000000f00 */
[----:B------:R-:W-:Y:S01]  /*07d0*/  LEA R57, R5, R56, 0x5 ;  /* 0x0000003805397211 */ /* 0x000fe200078e28ff */
[----:B------:R-:W-:-:S02]  /*07e0*/  IMAD R5, R11, 0xac, R56 ;  /* 0x000000ac0b057824 */ /* 0x000fc400078e0238 */
[----:B------:R-:W-:Y:S01]  /*07f0*/  IMAD R7, R7, 0xac, R56 ;  /* 0x000000ac07077824 */ /* 0x000fe200078e0238 */
[----:B------:R-:W-:Y:S01]  /*0800*/  SHF.L.U32 R57, R57, 0x2, RZ ;  /* 0x0000000239397819 */ /* 0x000fe200000006ff */
[----:B------:R-:W-:-:S04]  /*0810*/  IMAD.WIDE R8, R5, R4, c[0x0][0x160] ;  /* 0x0000580005087625 */ /* 0x000fc800078e0204 */
[-C--:B------:R-:W-:Y:S01]  /*0820*/  IMAD.WIDE R10, R7, R4.reuse, c[0x0][0x160] ;  /* 0x00005800070a7625 */ /* 0x080fe200078e0204 */
[----:B------:R1:W-:Y:S01]  /*0830*/  LDGSTS.E.BYPASS.128 [R59], [R8.64] ;  /* 0x00000000083b7fae */ /* 0x0003e2000b901c48 */
[----:B------:R-:W-:Y:S02]  /*0840*/  IADD3 R50, P2, R8, 0x200, RZ ;  /* 0x0000020008327810 */ /* 0x000fe40007f5e0ff */
[----:B------:R-:W-:Y:S01]  /*0850*/  IMAD.WIDE R12, R13, R4, c[0x0][0x168] ;  /* 0x00005a000d0c7625 */ /* 0x000fe200078e0204 */
[----:B------:R1:W-:Y:S01]  /*0860*/  LDGSTS.E.BYPASS.128 [R57], [R10.64] ;  /* 0x000000000a397fae */ /* 0x0003e2000b901c48 */
[----:B------:R-:W-:Y:S02]  /*0870*/  IADD3 R48, P1, R10, 0x200, RZ ;  /* 0x000002000a307810 */ /* 0x000fe40007f3e0ff */
[----:B------:R-:W-:Y:S01]  /*0880*/  IADD3.X R49, RZ, R9, RZ, P2, !PT ;  /* 0x00000009ff317210 */ /* 0x000fe200017fe4ff */
[----:B------:R-:W0:Y:S01]  /*0890*/  LDGDEPBAR ;  /* 0x00000000000079af */ /* 0x000e220000000000 */
[----:B------:R-:W-:-:S02]  /*08a0*/  IADD3 R6, P0, R12, 0x200, RZ ;  /* 0x000002000c067810 */ /* 0x000fc40007f1e0ff */
[----:B------:R-:W-:Y:S01]  /*08b0*/  IADD3.X R7, RZ, R11, RZ, P1, !PT ;  /* 0x0000000bff077210 */ /* 0x000fe20000ffe4ff */
[----:B------:R1:W-:Y:S01]  /*08c0*/  LDGSTS.E.BYPASS.128 [R59+0x8000], [R12.64] ;  /* 0x080000000c3b7fae */ /* 0x0003e2000b901c48 */
[----:B------:R-:W-:-:S03]  /*08d0*/  IADD3.X R5, RZ, R13, RZ, P0, !PT ;  /* 0x0000000dff057210 */ /* 0x000fc600007fe4ff */
[----:B------:R-:W0:Y:S04]  /*08e0*/  LDGDEPBAR ;  /* 0x00000000000079af */ /* 0x000e280000000000 */
[----:B------:R-:W-:Y:S06]  /*08f0*/  BAR.SYNC 0x0 ;  /* 0x0000000000007b1d */ /* 0x000fec0000000000 */
[----:B------:R-:W-:Y:S01]  /*0900*/  @!PT LDS RZ, [RZ] ;  /* 0x00000000fffff984 */ /* 0x000fe20000000800 */
[----:B------:R-:W-:Y:S01]  /*0910*/  @!PT LDS RZ, [RZ] ;  /* 0x00000000fffff984 */ /* 0x000fe20000000800 */
[----:B------:R-:W-:Y:S01]  /*0920*/  @!PT LDS RZ, [RZ] ;  /* 0x00000000fffff984 */ /* 0x000fe20000000800 */
[----:B------:R1:W-:Y:S04]  /*0930*/  LDGSTS.E.BYPASS.128 [R59+0x2000], [R8.64+0x80] ;  /* 0x02000080083b7fae */ /* 0x0003e8000b901c48 */
[----:B------:R1:W-:Y:S04]  /*0940*/  LDGSTS.E.BYPASS.128 [R57+0x2000], [R10.64+0x80] ;  /* 0x020000800a397fae */ /* 0x0003e8000b901c48 */
[----:B------:R-:W0:Y:S04]  /*0950*/  LDGDEPBAR ;  /* 0x00000000000079af */ /* 0x000e280000000000 */
[----:B------:R1:W-:Y:S04]  /*0960*/  LDGSTS.E.BYPASS.128 [R59+0x9000], [R12.64+0x80] ;  /* 0x090000800c3b7fae */ /* 0x0003e8000b901c48 */
        /* <DEDUP_REMOVED lines=18> */
[----:B------:R-:W0:Y:S01]  /*0a90*/  LDGDEPBAR ;  /* 0x00000000000079af */ /* 0x000e220000000000 */
[----:B------:R-:W-:-:S04]  /*0aa0*/  DEPBAR.LE SB0, 0x6 ;  /* 0x000081800000791a */ /* 0x000fc80000000000 */
[----:B-1----:R-:W-:Y:S06]  /*0ab0*/  BAR.SYNC 0x0 ;  /* 0x0000000000007b1d */ /* 0x002fec0000000000 */
.L_x_1:
[----:B------:R-:W-:Y:S01]  /*0ac0*/  LEA R63, R55, UR6, 0x7 ;  /* 0x00000006373f7c11 */ /* 0x000fe2000f8e38ff */
[----:B------:R-:W-:Y:S01]  /*0ad0*/  LDS.128 R16, [R53.X4+UR5] ;  /* 0x0000000535107984 */ /* 0x000fe20008004c00 */
[----:B------:R-:W-:Y:S01]  /*0ae0*/  IADD3 R52, R52, 0x1, RZ ;  /* 0x0000000134347810 */ /* 0x000fe20007ffe0ff */
[----:B------:R-:W-:Y:S01]  /*0af0*/  UIADD3 UR4, UR4, 0x1, URZ ;  /* 0x0000000104047890 */ /* 0x000fe2000fffe03f */
[----:B------:R-:W-:Y:S01]  /*0b00*/  IADD3 R51, R51, 0x20, RZ ;  /* 0x0000002033337810 */ /* 0x000fe20007ffe0ff */
[----:B------:R-:W1:Y:S01]  /*0b10*/  LDS.128 R8, [R63] ;  /* 0x000000003f087984 */ /* 0x000e620000000c00 */
[C---:B------:R-:W-:Y:S01]  /*0b20*/  ISETP.GE.AND P0, PT, R52.reuse, 0x4, PT ;  /* 0x000000043400780c */ /* 0x040fe20003f06270 */
[----:B------:R-:W-:Y:S01]  /*0b30*/  UISETP.GE.AND UP0, UPT, UR4, 0x4, UPT ;  /* 0x000000040400788c */ /* 0x000fe2000bf06270 */
[C---:B------:R-:W-:Y:S01]  /*0b40*/  ISETP.GE.U32.AND P1, PT, R51.reuse, R54, PT ;  /* 0x000000363300720c */ /* 0x040fe20003f26070 */
[----:B------:R-:W2:Y:S01]  /*0b50*/  LDS.128 R12, [R63+0x80] ;  /* 0x000080003f0c7984 */ /* 0x000ea20000000c00 */
[----:B------:R-:W-:Y:S01]  /*0b60*/  SEL R52, R52, RZ, !P0 ;  /* 0x000000ff34347207 */ /* 0x000fe20004000000 */
[----:B------:R-:W-:Y:S01]  /*0b70*/  USEL UR4, UR4, URZ, !UP0 ;  /* 0x0000003f04047287 */ /* 0x000fe2000c000000 */
[----:B------:R-:W-:Y:S01]  /*0b80*/  ISETP.GE.U32.AND P0, PT, R51, 0x8c, PT ;  /* 0x0000008c3300780c */ /* 0x000fe20003f06070 */
[----:B------:R-:W3:Y:S02]  /*0b90*/  LDS.128 R28, [R53.X4+UR5+0x1000] ;  /* 0x00100005351c7984 */ /* 0x000ee40008004c00 */
[----:B------:R-:W-:-:S02]  /*0ba0*/  ULEA UR6, UR4, 0x8000, 0xc ;  /* 0x0000800004067891 */ /* 0x000fc4000f8e603f */
[----:B------:R-:W4:Y:S04]  /*0bb0*/  LDS.128 R20, [R53.X4+UR5+0x1080] ;  /* 0x0010800535147984 */ /* 0x000f280008004c00 */
[----:B------:R-:W4:Y:S01]  /*0bc0*/  LDS.128 R24, [R53.X4+UR5+0x80] ;  /* 0x0000800535187984 */ /* 0x000f220008004c00 */
[C---:B-1----:R-:W-:Y:S01]  /*0bd0*/  FFMA R32, R16.reuse, R8, R32 ;  /* 0x0000000810207223 */ /* 0x042fe20000000020 */
[----:B--2---:R-:W-:-:S03]  /*0be0*/  FFMA R16, R16, R12, R33 ;  /* 0x0000000c10107223 */ /* 0x004fc60000000021 */
[C---:B------:R-:W-:Y:S01]  /*0bf0*/  FFMA R33, R17.reuse, R9, R32 ;  /* 0x0000000911217223 */ /* 0x040fe20000000020 */
[----:B------:R-:W-:Y:S01]  /*0c00*/  FFMA R17, R17, R13, R16 ;  /* 0x0000000d11117223 */ /* 0x000fe20000000010 */
[C---:B---3--:R-:W-:Y:S01]  /*0c10*/  FFMA R46, R28.reuse, R8, R46 ;  /* 0x000000081c2e7223 */ /* 0x048fe2000000002e */
[----:B------:R-:W-:Y:S01]  /*0c20*/  FFMA R28, R28, R12, R47 ;  /* 0x0000000c1c1c7223 */ /* 0x000fe2000000002f */
[C---:B------:R-:W-:Y:S01]  /*0c30*/  FFMA R16, R18.reuse, R10, R33 ;  /* 0x0000000a12107223 */ /* 0x040fe20000000021 */
[----:B------:R-:W-:Y:S01]  /*0c40*/  FFMA R18, R18, R14, R17 ;  /* 0x0000000e12127223 */ /* 0x000fe20000000011 */
[C---:B------:R-:W-:Y:S01]  /*0c50*/  FFMA R17, R29.reuse, R9, R46 ;  /* 0x000000091d117223 */ /* 0x040fe2000000002e */
[----:B------:R-:W-:Y:S01]  /*0c60*/  FFMA R29, R29, R13, R28 ;  /* 0x0000000d1d1d7223 */ /* 0x000fe2000000001c */
[C---:B----4-:R-:W-:Y:S01]  /*0c70*/  FFMA R28, R20.reuse, R12, R35 ;  /* 0x0000000c141c7223 */ /* 0x050fe20000000023 */
[-C--:B------:R-:W-:Y:S01]  /*0c80*/  FFMA R20, R20, R8.reuse, R34 ;  /* 0x0000000814147223 */ /* 0x080fe20000000022 */
[C---:B------:R-:W-:Y:S01]  /*0c90*/  FFMA R8, R24.reuse, R8, R38 ;  /* 0x0000000818087223 */ /* 0x040fe20000000026 */
[----:B------:R-:W-:Y:S01]  /*0ca0*/  FFMA R12, R24, R12, R39 ;  /* 0x0000000c180c7223 */ /* 0x000fe20000000027 */
[----:B------:R-:W-:Y:S01]  /*0cb0*/  LDS.128 R44, [R53.X4+UR5+0x10] ;  /* 0x00001005352c7984 */ /* 0x000fe20008004c00 */
[C---:B------:R-:W-:Y:S01]  /*0cc0*/  FFMA R24, R30.reuse, R10, R17 ;  /* 0x0000000a1e187223 */ /* 0x040fe20000000011 */
[-C--:B------:R-:W-:Y:S01]  /*0cd0*/  FFMA R30, R30, R14.reuse, R29 ;  /* 0x0000000e1e1e7223 */ /* 0x080fe2000000001d */
[----:B------:R-:W-:Y:S01]  /*0ce0*/  FFMA R17, R21, R9, R20 ;  /* 0x0000000915117223 */ /* 0x000fe20000000014 */
[----:B------:R-:W1:Y:S01]  /*0cf0*/  LDS.128 R36, [R63+0x10] ;  /* 0x000010003f247984 */ /* 0x000e620000000c00 */
[C---:B------:R-:W-:Y:S01]  /*0d00*/  FFMA R65, R31.reuse, R11, R24 ;  /* 0x0000000b1f417223 */ /* 0x040fe20000000018 */
[----:B------:R-:W-:Y:S01]  /*0d10*/  FFMA R67, R31, R15, R30 ;  /* 0x0000000f1f437223 */ /* 0x000fe2000000001e */
[----:B------:R-:W-:Y:S01]  /*0d20*/  FFMA R21, R21, R13, R28 ;  /* 0x0000000d15157223 */ /* 0x000fe2000000001c */
[----:B------:R-:W2:Y:S01]  /*0d30*/  LDS.128 R32, [R63+0x90] ;  /* 0x000090003f207984 */ /* 0x000ea20000000c00 */
[----:B------:R-:W-:Y:S01]  /*0d40*/  FFMA R9, R25, R9, R8 ;  /* 0x0000000919097223 */ /* 0x000fe20000000008 */
[C---:B------:R-:W-:Y:S01]  /*0d50*/  FFMA R41, R19.reuse, R11, R16 ;  /* 0x0000000b13297223 */ /* 0x040fe20000000010 */
[C---:B------:R-:W-:Y:S01]  /*0d60*/  FFMA R8, R22.reuse, R14, R21 ;  /* 0x0000000e16087223 */ /* 0x040fe20000000015 */
[----:B------:R-:W3:Y:S01]  /*0d70*/  LDS.128 R28, [R53.X4+UR5+0x1010] ;  /* 0x00101005351c7984 */ /* 0x000ee20008004c00 */
[----:B------:R-:W-:Y:S01]  /*0d80*/  FFMA R43, R19, R15, R18 ;  /* 0x0000000f132b7223 */ /* 0x000fe20000000012 */
[-C--:B------:R-:W-:Y:S01]  /*0d90*/  FFMA R22, R22, R10.reuse, R17 ;  /* 0x0000000a16167223 */ /* 0x080fe20000000011 */
[----:B------:R-:W-:Y:S01]  /*0da0*/  FFMA R13, R25, R13, R12 ;  /* 0x0000000d190d7223 */ /* 0x000fe2000000000c */
[----:B------:R-:W4:Y:S01]  /*0db0*/  LDS.128 R16, [R53.X4+UR5+0x1090] ;  /* 0x0010900535107984 */ /* 0x000f220008004c00 */
[C---:B------:R-:W-:Y:S01]  /*0dc0*/  FFMA R10, R26.reuse, R10, R9 ;  /* 0x0000000a1a0a7223 */ /* 0x040fe20000000009 */
[C---:B------:R-:W-:Y:S01]  /*0dd0*/  FFMA R9, R23.reuse, R11, R22 ;  /* 0x0000000b17097223 */ /* 0x040fe20000000016 */
[----:B------:R-:W-:Y:S01]  /*0de0*/  FFMA R14, R26, R14, R13 ;  /* 0x0000000e1a0e7223 */ /* 0x000fe2000000000d */
[----:B------:R-:W-:Y:S01]  /*0df0*/  FFMA R23, R23, R15, R8 ;  /* 0x0000000f17177223 */ /* 0x000fe20000000008 */
[----:B------:R-:W-:-:S02]  /*0e00*/  FFMA R11, R27, R11, R10 ;  /* 0x0000000b1b0b7223 */ /* 0x000fc4000000000a */
[----:B------:R-:W-:Y:S02]  /*0e10*/  FFMA R15, R27, R15, R14 ;  /* 0x0000000f1b0f7223 */ /* 0x000fe4000000000e */
[----:B------:R-:W-:Y:S01]  /*0e20*/  LDS.128 R24, [R53.X4+UR5+0x1020] ;  /* 0x0010200535187984 */ /* 0x000fe20008004c00 */
[C---:B-1----:R-:W-:Y:S01]  /*0e30*/  FFMA R12, R44.reuse, R36, R41 ;  /* 0x000000242c0c7223 */ /* 0x042fe20000000029 */
[----:B--2---:R-:W-:-:S03]  /*0e40*/  FFMA R44, R44, R32, R43 ;  /* 0x000000202c2c7223 */ /* 0x004fc6000000002b */
[C---:B------:R-:W-:Y:S01]  /*0e50*/  FFMA R13, R45.reuse, R37, R12 ;  /* 0x000000252d0d7223 */ /* 0x040fe2000000000c */
[----:B------:R-:W1:Y:S01]  /*0e60*/  LDS.128 R40, [R53.X4+UR5+0x90] ;  /* 0x0000900535287984 */ /* 0x000e620008004c00 */
[-C--:B------:R-:W-:Y:S01]  /*0e70*/  FFMA R45, R45, R33.reuse, R44 ;  /* 0x000000212d2d7223 */ /* 0x080fe2000000002c */
[----:B---3--:R-:W-:Y:S01]  /*0e80*/  FFMA R8, R28, R32, R67 ;  /* 0x000000201c087223 */ /* 0x008fe20000000043 */
[----:B------:R-:W-:Y:S01]  /*0e90*/  FFMA R10, R46, R38, R13 ;  /* 0x000000262e0a7223 */ /* 0x000fe2000000000d */
[----:B------:R-:W-:Y:S01]  /*0ea0*/  FFMA R28, R28, R36, R65 ;  /* 0x000000241c1c7223 */ /* 0x000fe20000000041 */
[----:B------:R-:W-:Y:S01]  /*0eb0*/  FFMA R46, R46, R34, R45 ;  /* 0x000000222e2e7223 */ /* 0x000fe2000000002d */
[----:B------:R-:W-:Y:S01]  /*0ec0*/  FFMA R13, R29, R33, R8 ;  /* 0x000000211d0d7223 */ /* 0x000fe20000000008 */
[----:B------:R-:W-:Y:S01]  /*0ed0*/  FFMA R45, R47, R39, R10 ;  /* 0x000000272f2d7223 */ /* 0x000fe2000000000a */
[-C--:B------:R-:W-:Y:S01]  /*0ee0*/  FFMA R29, R29, R37.reuse, R28 ;  /* 0x000000251d1d7223 */ /* 0x080fe2000000001c */
[C---:B----4-:R-:W-:Y:S01]  /*0ef0*/  FFMA R10, R16.reuse, R36, R9 ;  /* 0x00000024100a7223 */ /* 0x050fe20000000009 */
[----:B------:R-:W-:Y:S01]  /*0f00*/  FFMA R8, R16, R32, R23 ;  /* 0x0000002010087223 */ /* 0x000fe20000000017 */
[C---:B------:R-:W-:Y:S01]  /*0f10*/  FFMA R16, R30.reuse, R34, R13 ;  /* 0x000000221e107223 */ /* 0x040fe2000000000d */
[----:B------:R-:W-:Y:S01]  /*0f20*/  FFMA R30, R30, R38, R29 ;  /* 0x000000261e1e7223 */ /* 0x000fe2000000001d */
[C---:B------:R-:W-:Y:S01]  /*0f30*/  FFMA R29, R17.reuse, R37, R10 ;  /* 0x00000025111d7223 */ /* 0x040fe2000000000a */
[----:B------:R-:W-:Y:S01]  /*0f40*/  FFMA R17, R17, R33, R8 ;  /* 0x0000002111117223 */ /* 0x000fe20000000008 */
[----:B------:R-:W-:Y:S01]  /*0f50*/  LDS.128 R20, [R53.X4+UR5+0x20] ;  /* 0x0000200535147984 */ /* 0x000fe20008004c00 */
[----:B------:R-:W-:Y:S01]  /*0f60*/  FFMA R47, R47, R35, R46 ;  /* 0x000000232f2f7223 */ /* 0x000fe2000000002e */
[C---:B-1----:R-:W-:Y:S01]  /*0f70*/  FFMA R36, R40.reuse, R36, R11 ;  /* 0x0000002428247223 */ /* 0x042fe2000000000b */
[----:B------:R-:W-:Y:S01]  /*0f80*/  FFMA R32, R40, R32, R15 ;  /* 0x0000002028207223 */ /* 0x000fe2000000000f */
[----:B------:R-:W1:Y:S03]  /*0f90*/  LDS.128 R8, [R63+0x20] ;  /* 0x000020003f087984 */ /* 0x000e660000000c00 */
[C---:B------:R-:W-:Y:S01]  /*0fa0*/  FFMA R65, R41.reuse, R33, R32 ;  /* 0x0000002129417223 */ /* 0x040fe20000000020 */
[----:B------:R-:W2:Y:S01]  /*0fb0*/  LDS.128 R12, [R63+0xa0] ;  /* 0x0000a0003f0c7984 */ /* 0x000ea20000000c00 */
[----:B------:R-:W-:Y:S01]  /*0fc0*/  FFMA R41, R41, R37, R36 ;  /* 0x0000002529297223 */ /* 0x000fe20000000024 */
[C---:B------:R-:W-:Y:S01]  /*0fd0*/  FFMA R37, R31.reuse, R35, R16 ;  /* 0x000000231f257223 */ /* 0x040fe20000000010 */
[C---:B------:R-:W-:Y:S01]  /*0fe0*/  FFMA R16, R18.reuse, R34, R17 ;  /* 0x0000002212107223 */ /* 0x040fe20000000011 */
[-C--:B------:R-:W-:Y:S01]  /*0ff0*/  FFMA R33, R31, R39.reuse, R30 ;  /* 0x000000271f217223 */ /* 0x080fe2000000001e */
[-C--:B------:R-:W-:Y:S01]  /*1000*/  FFMA R18, R18, R38.reuse, R29 ;  /* 0x0000002612127223 */ /* 0x080fe2000000001d */
[C---:B------:R-:W-:Y:S01]  /*1010*/  FFMA R38, R42.reuse, R38, R41 ;  /* 0x000000262a267223 */ /* 0x040fe20000000029 */
[----:B------:R-:W3:Y:S01]  /*1020*/  LDS.128 R28, [R53.X4+UR5+0x10a0] ;  /* 0x0010a005351c7984 */ /* 0x000ee20008004c00 */
[----:B------:R-:W-:Y:S01]  /*1030*/  FFMA R34, R42, R34, R65 ;  /* 0x000000222a227223 */ /* 0x000fe20000000041 */
[C---:B------:R-:W-:Y:S01]  /*1040*/  FFMA R41, R19.reuse, R39, R18 ;  /* 0x0000002713297223 */ /* 0x040fe20000000012 */
[----:B------:R-:W-:Y:S01]  /*1050*/  FFMA R65, R19, R35, R16 ;  /* 0x0000002313417223 */ /* 0x000fe20000000010 */
[C---:B------:R-:W-:Y:S01]  /*1060*/  FFMA R39, R43.reuse, R39, R38 ;  /* 0x000000272b277223 */ /* 0x040fe20000000026 */
[----:B------:R-:W4:Y:S01]  /*1070*/  LDS.128 R16, [R53.X4+UR5+0xa0] ;  /* 0x0000a00535107984 */ /* 0x000f220008004c00 */
[----:B------:R-:W-:Y:S01]  /*1080*/  FFMA R35, R43, R35, R34 ;  /* 0x000000232b237223 */ /* 0x000fe20000000022 */
[C---:B-1----:R-:W-:Y:S01]  /*1090*/  FFMA R32, R20.reuse, R8, R45 ;  /* 0x0000000814207223 */ /* 0x042fe2000000002d */
[----:B--2---:R-:W-:-:S03]  /*10a0*/  FFMA R20, R20, R12, R47 ;  /* 0x0000000c14147223 */ /* 0x004fc6000000002f */
[C---:B------:R-:W-:Y:S01]  /*10b0*/  FFMA R43, R21.reuse, R9, R32 ;  /* 0x00000009152b7223 */ /* 0x040fe20000000020 */
[----:B------:R-:W-:Y:S01]  /*10c0*/  FFMA R21, R21, R13, R20 ;  /* 0x0000000d15157223 */ /* 0x000fe20000000014 */
[C---:B------:R-:W-:Y:S01]  /*10d0*/  FFMA R20, R24.reuse, R8, R33 ;  /* 0x0000000818147223 */ /* 0x040fe20000000021 */
[----:B------:R-:W-:Y:S01]  /*10e0*/  FFMA R24, R24, R12, R37 ;  /* 0x0000000c18187223 */ /* 0x000fe20000000025 */
[C---:B------:R-:W-:Y:S01]  /*10f0*/  FFMA R32, R22.reuse, R10, R43 ;  /* 0x0000000a16207223 */ /* 0x040fe2000000002b */
[----:B------:R-:W-:Y:S01]  /*1100*/  FFMA R22, R22, R14, R21 ;  /* 0x0000000e16167223 */ /* 0x000fe20000000015 */
[C---:B------:R-:W-:Y:S01]  /*1110*/  FFMA R21, R25.reuse, R9, R20 ;  /* 0x0000000919157223 */ /* 0x040fe20000000014 */
[----:B------:R-:W-:Y:S01]  /*1120*/  FFMA R25, R25, R13, R24 ;  /* 0x0000000d19197223 */ /* 0x000fe20000000018 */
[----:B---3--:R-:W-:Y:S01]  /*1130*/  FFMA R20, R28, R8, R41 ;  /* 0x000000081c147223 */ /* 0x008fe20000000029 */
[C---:B------:R-:W-:Y:S01]  /*1140*/  FFMA R47, R23.reuse, R15, R22 ;  /* 0x0000000f172f7223 */ /* 0x040fe20000000016 */
[C---:B------:R-:W-:Y:S01]  /*1150*/  FFMA R22, R26.reuse, R10, R21 ;  /* 0x0000000a1a167223 */ /* 0x040fe20000000015 */
[----:B------:R-:W-:Y:S01]  /*1160*/  FFMA R26, R26, R14, R25 ;  /* 0x0000000e1a1a7223 */ /* 0x000fe20000000019 */
[-C--:B------:R-:W-:Y:S01]  /*1170*/  FFMA R28, R28, R12.reuse, R65 ;  /* 0x0000000c1c1c7223 */ /* 0x080fe20000000041 */
[-C--:B------:R-:W-:Y:S01]  /*1180*/  FFMA R45, R23, R11.reuse, R32 ;  /* 0x0000000b172d7223 */ /* 0x080fe20000000020 */
[C---:B------:R-:W-:Y:S01]  /*1190*/  FFMA R65, R27.reuse, R11, R22 ;  /* 0x0000000b1b417223 */ /* 0x040fe20000000016 */
[----:B------:R-:W-:Y:S01]  /*11a0*/  FFMA R67, R27, R15, R26 ;  /* 0x0000000f1b437223 */ /* 0x000fe2000000001a */
[C---:B------:R-:W-:Y:S01]  /*11b0*/  FFMA R33, R29.reuse, R9, R20 ;  /* 0x000000091d217223 */ /* 0x040fe20000000014 */
[----:B------:R-:W-:Y:S01]  /*11c0*/  LDS.128 R40, [R53.X4+UR5+0x30] ;  /* 0x0000300535287984 */ /* 0x000fe20008004c00 */
[-C--:B------:R-:W-:Y:S01]  /*11d0*/  FFMA R29, R29, R13.reuse, R28 ;  /* 0x0000000d1d1d7223 */ /* 0x080fe2000000001c */
[C---:B----4-:R-:W-:Y:S01]  /*11e0*/  FFMA R12, R16.reuse, R12, R35 ;  /* 0x0000000c100c7223 */ /* 0x050fe20000000023 */
[----:B------:R-:W-:Y:S01]  /*11f0*/  FFMA R28, R16, R8, R39 ;  /* 0x00000008101c7223 */ /* 0x000fe20000000027 */
[----:B------:R-:W1:Y:S01]  /*1200*/  LDS.128 R24, [R63+0x30] ;  /* 0x000030003f187984 */ /* 0x000e620000000c00 */
[C---:B------:R-:W-:Y:S01]  /*1210*/  FFMA R8, R30.reuse, R14, R29 ;  /* 0x0000000e1e087223 */ /* 0x040fe2000000001d */
[----:B------:R-:W-:Y:S01]  /*1220*/  FFMA R30, R30, R10, R33 ;  /* 0x0000000a1e1e7223 */ /* 0x000fe20000000021 */
[C---:B------:R-:W-:Y:S01]  /*1230*/  FFMA R29, R17.reuse, R13, R12 ;  /* 0x0000000d111d7223 */ /* 0x040fe2000000000c */
[----:B------:R-:W2:Y:S01]  /*1240*/  LDS.128 R20, [R63+0xb0] ;  /* 0x0000b0003f147984 */ /* 0x000ea20000000c00 */
[----:B------:R-:W-:Y:S01]  /*1250*/  FFMA R17, R17, R9, R28 ;  /* 0x0000000911117223 */ /* 0x000fe2000000001c */
[C---:B------:R-:W-:Y:S01]  /*1260*/  FFMA R9, R31.reuse, R11, R30 ;  /* 0x0000000b1f097223 */ /* 0x040fe2000000001e */
[----:B------:R-:W-:Y:S01]  /*1270*/  FFMA R13, R31, R15, R8 ;  /* 0x0000000f1f0d7223 */ /* 0x000fe20000000008 */
[----:B------:R-:W3:Y:S01]  /*1280*/  LDS.128 R36, [R53.X4+UR5+0x1030] ;  /* 0x0010300535247984 */ /* 0x000ee20008004c00 */
[C---:B------:R-:W-:Y:S01]  /*1290*/  FFMA R14, R18.reuse, R14, R29 ;  /* 0x0000000e120e7223 */ /* 0x040fe2000000001d */
[----:B------:R-:W-:-:S02]  /*12a0*/  FFMA R10, R18, R10, R17 ;  /* 0x0000000a120a7223 */ /* 0x000fc40000000011 */
[----:B------:R-:W4:Y:S01]  /*12b0*/  LDS.128 R28, [R53.X4+UR5+0x10b0] ;  /* 0x0010b005351c7984 */ /* 0x000f220008004c00 */
[C---:B------:R-:W-:Y:S01]  /*12c0*/  FFMA R15, R19.reuse, R15, R14 ;  /* 0x0000000f130f7223 */ /* 0x040fe2000000000e */
[----:B------:R-:W-:Y:S02]  /*12d0*/  FFMA R11, R19, R11, R10 ;  /* 0x0000000b130b7223 */ /* 0x000fe4000000000a */
        /* <DEDUP_REMOVED lines=22> */
[-C--:B------:R-:W-:Y:S01]  /*1440*/  FFMA R29, R29, R21.reuse, R36 ;  /* 0x000000151d1d7223 */ /* 0x080fe20000000024 */
[----:B------:R-:W2:Y:S01]  /*1450*/  LDS.128 R16, [R63+0xc0] ;  /* 0x0000c0003f107984 */ /* 0x000ea20000000c00 */
[----:B------:R-:W-:Y:S01]  /*1460*/  FFMA R21, R33, R21, R20 ;  /* 0x0000001521157223 */ /* 0x000fe20000000014 */
[C---:B------:R-:W-:Y:S01]  /*1470*/  FFMA R45, R43.reuse, R27, R40 ;  /* 0x0000001b2b2d7223 */ /* 0x040fe20000000028 */
[C---:B------:R-:W-:Y:S01]  /*1480*/  FFMA R20, R30.reuse, R22, R29 ;  /* 0x000000161e147223 */ /* 0x040fe2000000001d */
[----:B------:R-:W3:Y:S01]  /*1490*/  LDS.128 R36, [R53.X4+UR5+0x1040] ;  /* 0x0010400535247984 */ /* 0x000ee20008004c00 */
[----:B------:R-:W-:Y:S01]  /*14a0*/  FFMA R47, R43, R23, R42 ;  /* 0x000000172b2f7223 */ /* 0x000fe2000000002a */
[----:B------:R-:W-:Y:S01]  /*14b0*/  FFMA R30, R30, R26, R41 ;  /* 0x0000001a1e1e7223 */ /* 0x000fe20000000029 */
[----:B------:R-:W-:Y:S01]  /*14c0*/  FFMA R25, R33, R25, R24 ;  /* 0x0000001921197223 */ /* 0x000fe20000000018 */
[----:B------:R-:W4:Y:S01]  /*14d0*/  LDS.128 R40, [R53.X4+UR5+0x10c0] ;  /* 0x0010c00535287984 */ /* 0x000f220008004c00 */
[C---:B------:R-:W-:Y:S01]  /*14e0*/  FFMA R22, R34.reuse, R22, R21 ;  /* 0x0000001622167223 */ /* 0x040fe20000000015 */
[C---:B------:R-:W-:Y:S01]  /*14f0*/  FFMA R21, R31.reuse, R27, R30 ;  /* 0x0000001b1f157223 */ /* 0x040fe2000000001e */
[----:B------:R-:W-:Y:S01]  /*1500*/  FFMA R26, R34, R26, R25 ;  /* 0x0000001a221a7223 */ /* 0x000fe20000000019 */
[-C--:B------:R-:W-:Y:S01]  /*1510*/  FFMA R31, R31, R23.reuse, R20 ;  /* 0x000000171f1f7223 */ /* 0x080fe20000000014 */
[----:B------:R-:W-:-:S02]  /*1520*/  FFMA R23, R35, R23, R22 ;  /* 0x0000001723177223 */ /* 0x000fc40000000016 */
[----:B------:R-:W-:Y:S01]  /*1530*/  FFMA R27, R35, R27, R26 ;  /* 0x0000001b231b7223 */ /* 0x000fe2000000001a */
        /* <DEDUP_REMOVED lines=10> */
[C---:B----4-:R-:W-:Y:S01]  /*15e0*/  FFMA R8, R40.reuse, R12, R21 ;  /* 0x0000000c28087223 */ /* 0x050fe20000000015 */
[C---:B------:R-:W-:Y:S01]  /*15f0*/  FFMA R65, R11.reuse, R15, R20 ;  /* 0x0000000f0b417223 */ /* 0x040fe20000000014 */
[----:B------:R-:W-:Y:S01]  /*1600*/  FFMA R67, R11, R19, R10 ;  /* 0x000000130b437223 */ /* 0x000fe2000000000a */
[----:B------:R-:W-:Y:S01]  /*1610*/  FFMA R40, R40, R16, R31 ;  /* 0x0000001028287223 */ /* 0x000fe2000000001f */
[----:B------:R-:W-:Y:S01]  /*1620*/  FFMA R32, R38, R18, R9 ;  /* 0x0000001226207223 */ /* 0x000fe20000000009 */
[C---:B------:R-:W-:Y:S01]  /*1630*/  FFMA R33, R41.reuse, R13, R8 ;  /* 0x0000000d29217223 */ /* 0x040fe20000000008 */
[----:B------:R-:W-:Y:S01]  /*1640*/  LDS.128 R28, [R53.X4+UR5+0x50] ;  /* 0x00005005351c7984 */ /* 0x000fe20008004c00 */
[----:B------:R-:W-:Y:S01]  /*1650*/  FFMA R41, R41, R17, R40 ;  /* 0x0000001129297223 */ /* 0x000fe20000000028 */
[----:B------:R-:W-:-:S02]  /*1660*/  FFMA R37, R37, R13, R36 ;  /* 0x0000000d25257223 */ /* 0x000fc40000000024 */
[----:B------:R-:W2:Y:S02]  /*1670*/  LDS.128 R8, [R63+0x50] ;  /* 0x000050003f087984 */ /* 0x000ea40000000c00 */
[----:B------:R-:W-:Y:S01]  /*1680*/  FFMA R38, R38, R14, R37 ;  /* 0x0000000e26267223 */ /* 0x000fe20000000025 */
[C---:B-1----:R-:W-:Y:S01]  /*1690*/  FFMA R16, R44.reuse, R16, R23 ;  /* 0x000000102c107223 */ /* 0x042fe20000000017 */
[----:B------:R-:W-:Y:S01]  /*16a0*/  FFMA R12, R44, R12, R27 ;  /* 0x0000000c2c0c7223 */ /* 0x000fe2000000001b */
[----:B------:R-:W1:Y:S02]  /*16b0*/  LDS.128 R20, [R63+0xd0] ;  /* 0x0000d0003f147984 */ /* 0x000e640000000c00 */
[C---:B------:R-:W-:Y:S01]  /*16c0*/  FFMA R35, R45.reuse, R17, R16 ;  /* 0x000000112d237223 */ /* 0x040fe20000000010 */
[----:B------:R-:W-:Y:S01]  /*16d0*/  FFMA R45, R45, R13, R12 ;  /* 0x0000000d2d2d7223 */ /* 0x000fe2000000000c */
[----:B------:R-:W3:Y:S01]  /*16e0*/  LDS.128 R24, [R53.X4+UR5+0x1050] ;  /* 0x0010500535187984 */ /* 0x000ee20008004c00 */
[C---:B------:R-:W-:Y:S01]  /*16f0*/  FFMA R12, R42.reuse, R18, R41 ;  /* 0x000000122a0c7223 */ /* 0x040fe20000000029 */
[C---:B------:R-:W-:Y:S01]  /*1700*/  FFMA R17, R39.reuse, R19, R32 ;  /* 0x0000001327117223 */ /* 0x040fe20000000020 */
[----:B------:R-:W-:Y:S01]  /*1710*/  FFMA R42, R42, R14, R33 ;  /* 0x0000000e2a2a7223 */ /* 0x000fe20000000021 */
[C---:B------:R-:W-:Y:S01]  /*1720*/  FFMA R18, R46.reuse, R18, R35 ;  /* 0x000000122e127223 */ /* 0x040fe20000000023 */
[-C--:B------:R-:W-:Y:S01]  /*1730*/  FFMA R13, R39, R15.reuse, R38 ;  /* 0x0000000f270d7223 */ /* 0x080fe20000000026 */
[----:B------:R-:W4:Y:S01]  /*1740*/  LDS.128 R32, [R53.X4+UR5+0x10d0] ;  /* 0x0010d00535207984 */ /* 0x000f220008004c00 */
[C---:B------:R-:W-:Y:S01]  /*1750*/  FFMA R41, R43.reuse, R15, R42 ;  /* 0x0000000f2b297223 */ /* 0x040fe2000000002a */
[-C--:B------:R-:W-:Y:S01]  /*1760*/  FFMA R43, R43, R19.reuse, R12 ;  /* 0x000000132b2b7223 */ /* 0x080fe2000000000c */
[----:B------:R-:W-:Y:S01]  /*1770*/  FFMA R14, R46, R14, R45 ;  /* 0x0000000e2e0e7223 */ /* 0x000fe2000000002d */
[----:B------:R-:W4:Y:S01]  /*1780*/  LDS.128 R36, [R53.X4+UR5+0xd0] ;  /* 0x0000d00535247984 */ /* 0x000f220008004c00 */
[C---:B------:R-:W-:Y:S01]  /*1790*/  FFMA R19, R47.reuse, R19, R18 ;  /* 0x000000132f137223 */ /* 0x040fe20000000012 */
[----:B--2---:R-:W-:Y:S01]  /*17a0*/  FFMA R12, R28, R8, R65 ;  /* 0x000000081c0c7223 */ /* 0x004fe20000000041 */
[----:B------:R-:W-:-:S03]  /*17b0*/  FFMA R15, R47, R15, R14 ;  /* 0x0000000f2f0f7223 */ /* 0x000fc6000000000e */
[----:B------:R-:W-:-:S04]  /*17c0*/  FFMA R45, R29, R9, R12 ;  /* 0x000000091d2d7223 */ /* 0x000fc8000000000c */
[----:B------:R-:W-:-:S04]  /*17d0*/  FFMA R14, R30, R10, R45 ;  /* 0x0000000a1e0e7223 */ /* 0x000fc8000000002d */
[----:B------:R-:W-:Y:S01]  /*17e0*/  FFMA R45, R31, R11, R14 ;  /* 0x0000000b1f2d7223 */ /* 0x000fe2000000000e */
[----:B-1----:R-:W-:Y:S01]  /*17f0*/  FFMA R28, R28, R20, R67 ;  /* 0x000000141c1c7223 */ /* 0x002fe20000000043 */
[C---:B---3--:R-:W-:Y:S01]  /*1800*/  FFMA R12, R24.reuse, R8, R13 ;  /* 0x00000008180c7223 */ /* 0x048fe2000000000d */
[-C--:B------:R-:W-:Y:S02]  /*1810*/  FFMA R24, R24, R20.reuse, R17 ;  /* 0x0000001418187223 */ /* 0x080fe40000000011 */
[----:B------:R-:W-:Y:S01]  /*1820*/  FFMA R29, R29, R21, R28 ;  /* 0x000000151d1d7223 */ /* 0x000fe2000000001c */
[C---:B------:R-:W-:Y:S01]  /*1830*/  FFMA R13, R25.reuse, R9, R12 ;  /* 0x00000009190d7223 */ /* 0x040fe2000000000c */
[-C--:B------:R-:W-:Y:S01]  /*1840*/  FFMA R25, R25, R21.reuse, R24 ;  /* 0x0000001519197223 */ /* 0x080fe20000000018 */
[C---:B----4-:R-:W-:Y:S01]  /*1850*/  FFMA R12, R32.reuse, R20, R43 ;  /* 0x00000014200c7223 */ /* 0x050fe2000000002b */
[----:B------:R-:W-:Y:S01]  /*1860*/  FFMA R32, R32, R8, R41 ;  /* 0x0000000820207223 */ /* 0x000fe20000000029 */
[C---:B------:R-:W-:Y:S01]  /*1870*/  FFMA R14, R26.reuse, R10, R13 ;  /* 0x0000000a1a0e7223 */ /* 0x040fe2000000000d */
[-C--:B------:R-:W-:Y:S01]  /*1880*/  FFMA R26, R26, R22.reuse, R25 ;  /* 0x000000161a1a7223 */ /* 0x080fe20000000019 */
[C---:B------:R-:W-:Y:S01]  /*1890*/  FFMA R13, R33.reuse, R21, R12 ;  /* 0x00000015210d7223 */ /* 0x040fe2000000000c */
[----:B------:R-:W-:Y:S01]  /*18a0*/  FFMA R30, R30, R22, R29 ;  /* 0x000000161e1e7223 */ /* 0x000fe2000000001d */
[----:B------:R-:W-:Y:S01]  /*18b0*/  FFMA R33, R33, R9, R32 ;  /* 0x0000000921217223 */ /* 0x000fe20000000020 */
[C---:B------:R-:W-:Y:S01]  /*18c0*/  FFMA R20, R36.reuse, R20, R19 ;  /* 0x0000001424147223 */ /* 0x040fe20000000013 */
[----:B------:R-:W-:Y:S01]  /*18d0*/  FFMA R36, R36, R8, R15 ;  /* 0x0000000824247223 */ /* 0x000fe2000000000f */
[C---:B------:R-:W-:Y:S01]  /*18e0*/  FFMA R8, R34.reuse, R22, R13 ;  /* 0x0000001622087223 */ /* 0x040fe2000000000d */
[C---:B------:R-:W-:Y:S01]  /*18f0*/  FFMA R65, R27.reuse, R11, R14 ;  /* 0x0000000b1b417223 */ /* 0x040fe2000000000e */
[-C--:B------:R-:W-:Y:S01]  /*1900*/  FFMA R67, R27, R23.reuse, R26 ;  /* 0x000000171b437223 */ /* 0x080fe2000000001a */
[----:B------:R-:W-:Y:S01]  /*1910*/  FFMA R34, R34, R10, R33 ;  /* 0x0000000a22227223 */ /* 0x000fe20000000021 */
[----:B------:R-:W-:Y:S01]  /*1920*/  FFMA R47, R31, R23, R30 ;  /* 0x000000171f2f7223 */ /* 0x000fe2000000001e */
[C---:B------:R-:W-:Y:S01]  /*1930*/  FFMA R33, R37.reuse, R21, R20 ;  /* 0x0000001525217223 */ /* 0x040fe20000000014 */
[----:B------:R-:W-:Y:S01]  /*1940*/  LDS.128 R12, [R53.X4+UR5+0x60] ;  /* 0x00006005350c7984 */ /* 0x000fe20008004c00 */
[----:B------:R-:W-:Y:S01]  /*1950*/  FFMA R37, R37, R9, R36 ;  /* 0x0000000925257223 */ /* 0x000fe20000000024 */
[C---:B------:R-:W-:Y:S01]  /*1960*/  FFMA R9, R35.reuse, R11, R34 ;  /* 0x0000000b23097223 */ /* 0x040fe20000000022 */
[----:B------:R-:W-:Y:S01]  /*1970*/  FFMA R21, R35, R23, R8 ;  /* 0x0000001723157223 */ /* 0x000fe20000000008 */
[----:B------:R-:W1:Y:S01]  /*1980*/  LDS.128 R24, [R63+0x60] ;  /* 0x000060003f187984 */ /* 0x000e620000000c00 */
[C---:B------:R-:W-:Y:S01]  /*1990*/  FFMA R22, R38.reuse, R22, R33 ;  /* 0x0000001626167223 */ /* 0x040fe20000000021 */
[----:B------:R-:W-:-:S02]  /*19a0*/  FFMA R10, R38, R10, R37 ;  /* 0x0000000a260a7223 */ /* 0x000fc40000000025 */
[----:B------:R-:W2:Y:S01]  /*19b0*/  LDS.128 R28, [R63+0xe0] ;  /* 0x0000e0003f1c7984 */ /* 0x000ea20000000c00 */
[C---:B------:R-:W-:Y:S01]  /*19c0*/  FFMA R23, R39.reuse, R23, R22 ;  /* 0x0000001727177223 */ /* 0x040fe20000000016 */
[----:B------:R-:W-:Y:S02]  /*19d0*/  FFMA R11, R39, R11, R10 ;  /* 0x0000000b270b7223 */ /* 0x000fe4000000000a */
[----:B------:R-:W3:Y:S04]  /*19e0*/  LDS.128 R16, [R53.X4+UR5+0x1060] ;  /* 0x0010600535107984 */ /* 0x000ee80008004c00 */
[----:B------:R-:W4:Y:S04]  /*19f0*/  LDS.128 R32, [R53.X4+UR5+0x10e0] ;  /* 0x0010e00535207984 */ /* 0x000f280008004c00 */
[----:B------:R-:W4:Y:S04]  /*1a00*/  LDS.128 R40, [R53.X4+UR5+0xe0] ;  /* 0x0000e00535287984 */ /* 0x000f280008004c00 */
[----:B------:R-:W-:Y:S01]  /*1a10*/  LDS.128 R36, [R63+0xf0] ;  /* 0x0000f0003f247984 */ /* 0x000fe20000000c00 */
[C---:B-1----:R-:W-:Y:S01]  /*1a20*/  FFMA R10, R12.reuse, R24, R45 ;  /* 0x000000180c0a7223 */ /* 0x042fe2000000002d */
[----:B--2---:R-:W-:-:S02]  /*1a30*/  FFMA R12, R12, R28, R47 ;  /* 0x0000001c0c0c7223 */ /* 0x004fc4000000002f */
[----:B------:R-:W-:Y:S01]  /*1a40*/  LDS.128 R44, [R53.X4+UR5+0x1070] ;  /* 0x00107005352c7984 */ /* 0x000fe20008004c00 */
[C---:B---3--:R-:W-:Y:S01]  /*1a50*/  FFMA R8, R16.reuse, R24, R65 ;  /* 0x0000001810087223 */ /* 0x048fe20000000041 */
[-C--:B------:R-:W-:Y:S01]  /*1a60*/  FFMA R16, R16, R28.reuse, R67 ;  /* 0x0000001c10107223 */ /* 0x080fe20000000043 */
[C---:B------:R-:W-:Y:S01]  /*1a70*/  FFMA R67, R13.reuse, R29, R12 ;  /* 0x0000001d0d437223 */ /* 0x040fe2000000000c */
[-C--:B------:R-:W-:Y:S01]  /*1a80*/  FFMA R65, R13, R25.reuse, R10 ;  /* 0x000000190d417223 */ /* 0x080fe2000000000a */
[C---:B----4-:R-:W-:Y:S01]  /*1a90*/  FFMA R12, R32.reuse, R28, R21 ;  /* 0x0000001c200c7223 */ /* 0x050fe20000000015 */
[-C--:B------:R-:W-:Y:S01]  /*1aa0*/  FFMA R32, R32, R24.reuse, R9 ;  /* 0x0000001820207223 */ /* 0x080fe20000000009 */
[C---:B------:R-:W-:Y:S01]  /*1ab0*/  FFMA R13, R17.reuse, R25, R8 ;  /* 0x00000019110d7223 */ /* 0x040fe20000000008 */
[----:B------:R-:W-:Y:S01]  /*1ac0*/  FFMA R17, R17, R29, R16 ;  /* 0x0000001d11117223 */ /* 0x000fe20000000010 */
[C---:B------:R-:W-:Y:S01]  /*1ad0*/  FFMA R24, R40.reuse, R24, R11 ;  /* 0x0000001828187223 */ /* 0x040fe2000000000b */
[----:B------:R-:W-:Y:S01]  /*1ae0*/  FFMA R28, R40, R28, R23 ;  /* 0x0000001c281c7223 */ /* 0x000fe20000000017 */
[----:B------:R-:W-:Y:S01]  /*1af0*/  LDS.128 R8, [R53.X4+UR5+0x70] ;  /* 0x0000700535087984 */ /* 0x000fe20008004c00 */
[C---:B------:R-:W-:Y:S01]  /*1b00*/  FFMA R69, R33.reuse, R25, R32 ;  /* 0x0000001921457223 */ /* 0x040fe20000000020 */
[-C--:B------:R-:W-:Y:S01]  /*1b10*/  FFMA R33, R33, R29.reuse, R12 ;  /* 0x0000001d21217223 */ /* 0x080fe2000000000c */
[-C--:B------:R-:W-:Y:S01]  /*1b20*/  FFMA R12, R18, R26.reuse, R13 ;  /* 0x0000001a120c7223 */ /* 0x080fe2000000000d */
[----:B------:R1:W2:Y:S01]  /*1b30*/  LDS.128 R20, [R63+0x70] ;  /* 0x000070003f147984 */ /* 0x0002a20000000c00 */
[C---:B------:R-:W-:Y:S01]  /*1b40*/  FFMA R16, R14.reuse, R26, R65 ;  /* 0x0000001a0e107223 */ /* 0x040fe20000000041 */
[C---:B------:R-:W-:Y:S01]  /*1b50*/  FFMA R29, R41.reuse, R29, R28 ;  /* 0x0000001d291d7223 */ /* 0x040fe2000000001c */
[-C--:B------:R-:W-:Y:S01]  /*1b60*/  FFMA R14, R14, R30.reuse, R67 ;  /* 0x0000001e0e0e7223 */ /* 0x080fe20000000043 */
[----:B------:R-:W-:Y:S01]  /*1b70*/  FFMA R41, R41, R25, R24 ;  /* 0x0000001929297223 */ /* 0x000fe20000000018 */
[----:B------:R-:W-:Y:S01]  /*1b80*/  FFMA R18, R18, R30, R17 ;  /* 0x0000001e12127223 */ /* 0x000fe20000000011 */
[-C--:B------:R-:W-:Y:S01]  /*1b90*/  FFMA R25, R19, R27.reuse, R12 ;  /* 0x0000001b13197223 */ /* 0x080fe2000000000c */
[C---:B------:R-:W-:Y:S01]  /*1ba0*/  FFMA R17, R15.reuse, R27, R16 ;  /* 0x0000001b0f117223 */ /* 0x040fe20000000010 */
[C---:B------:R-:W-:Y:S01]  /*1bb0*/  FFMA R12, R34.reuse, R26, R69 ;  /* 0x0000001a220c7223 */ /* 0x040fe20000000045 */
[----:B------:R-:W-:Y:S01]  /*1bc0*/  FFMA R65, R15, R31, R14 ;  /* 0x0000001f0f417223 */ /* 0x000fe2000000000e */
[-C--:B------:R-:W-:Y:S01]  /*1bd0*/  FFMA R34, R34, R30.reuse, R33 ;  /* 0x0000001e22227223 */ /* 0x080fe20000000021 */
[C---:B------:R-:W-:Y:S01]  /*1be0*/  FFMA R30, R42.reuse, R30, R29 ;  /* 0x0000001e2a1e7223 */ /* 0x040fe2000000001d */
[----:B------:R-:W-:Y:S01]  /*1bf0*/  FFMA R29, R35, R27, R12 ;  /* 0x0000001b231d7223 */ /* 0x000fe2000000000c */
[----:B-1----:R-:W-:Y:S01]  /*1c00*/  FFMA R63, R19, R31, R18 ;  /* 0x0000001f133f7223 */ /* 0x002fe20000000012 */
[----:B------:R-:W1:Y:S01]  /*1c10*/  LDS.128 R12, [R53.X4+UR5+0x10f0] ;  /* 0x0010f005350c7984 */ /* 0x000e620008004c00 */
[----:B------:R-:W-:Y:S01]  /*1c20*/  FFMA R26, R42, R26, R41 ;  /* 0x0000001a2a1a7223 */ /* 0x000fe20000000029 */
[C---:B------:R-:W-:Y:S01]  /*1c30*/  LEA R41, R52.reuse, R57, 0xd ;  /* 0x0000003934297211 */ /* 0x040fe200078e68ff */
[-C--:B------:R-:W-:Y:S01]  /*1c40*/  FFMA R35, R35, R31.reuse, R34 ;  /* 0x0000001f23237223 */ /* 0x080fe20000000022 */
[C---:B------:R-:W-:Y:S01]  /*1c50*/  FFMA R31, R43.reuse, R31, R30 ;  /* 0x0000001f2b1f7223 */ /* 0x040fe2000000001e */
[----:B------:R-:W-:Y:S01]  /*1c60*/  FFMA R27, R43, R27, R26 ;  /* 0x0000001b2b1b7223 */ /* 0x000fe2000000001a */
[----:B------:R-:W-:Y:S01]  /*1c70*/  LEA R43, R52, R59, 0xc ;  /* 0x0000003b342b7211 */ /* 0x000fe200078e60ff */
[C---:B--2---:R-:W-:Y:S01]  /*1c80*/  FFMA R24, R8.reuse, R20, R17 ;  /* 0x0000001408187223 */ /* 0x044fe20000000011 */
[----:B------:R-:W-:Y:S01]  /*1c90*/  FFMA R8, R8, R36, R65 ;  /* 0x0000002408087223 */ /* 0x000fe20000000041 */
[----:B------:R-:W2:Y:S01]  /*1ca0*/  LDS.128 R16, [R53.X4+UR5+0xf0] ;  /* 0x0000f00535107984 */ /* 0x000ea20008004c00 */
[----:B------:R-:W-:Y:S01]  /*1cb0*/  USHF.L.U32 UR5, UR4, 0xd, URZ ;  /* 0x0000000d04057899 */ /* 0x000fe2000800063f */
[C---:B------:R-:W-:Y:S01]  /*1cc0*/  FFMA R33, R9.reuse, R21, R24 ;  /* 0x0000001509217223 */ /* 0x040fe20000000018 */
[----:B------:R-:W-:Y:S01]  /*1cd0*/  FFMA R9, R9, R37, R8 ;  /* 0x0000002509097223 */ /* 0x000fe20000000008 */
[----:B------:R-:W-:Y:S01]  /*1ce0*/  MOV R8, R50 ;  /* 0x0000003200087202 */ /* 0x000fe20000000f00 */
[----:B------:R-:W-:Y:S01]  /*1cf0*/  FFMA R24, R44, R36, R63 ;  /* 0x000000242c187223 */ /* 0x000fe2000000003f */
[C---:B------:R-:W-:Y:S01]  /*1d00*/  FFMA R32, R10.reuse, R22, R33 ;  /* 0x000000160a207223 */ /* 0x040fe20000000021 */
[----:B------:R-:W-:Y:S01]  /*1d10*/  FFMA R10, R10, R38, R9 ;  /* 0x000000260a0a7223 */ /* 0x000fe20000000009 */
[----:B------:R-:W-:Y:S01]  /*1d20*/  MOV R9, R49 ;  /* 0x0000003100097202 */ /* 0x000fe20000000f00 */
[----:B------:R-:W-:Y:S01]  /*1d30*/  FFMA R44, R44, R20, R25 ;  /* 0x000000142c2c7223 */ /* 0x000fe20000000019 */
[----:B------:R-:W-:Y:S01]  /*1d40*/  LEA R33, R52, R59, 0xd ;  /* 0x0000003b34217211 */ /* 0x000fe200078e68ff */
[----:B------:R-:W-:Y:S06]  /*1d50*/  BAR.SYNC 0x0 ;  /* 0x0000000000007b1d */ /* 0x000fec0000000000 */
[----:B------:R-:W-:Y:S01]  /*1d60*/  @!PT LDS RZ, [RZ] ;  /* 0x00000000fffff984 */ /* 0x000fe20000000800 */
[----:B------:R-:W-:Y:S01]  /*1d70*/  @!PT LDS RZ, [RZ] ;  /* 0x00000000fffff984 */ /* 0x000fe20000000800 */
[----:B------:R-:W-:Y:S01]  /*1d80*/  @!PT LDS RZ, [RZ] ;  /* 0x00000000fffff984 */ /* 0x000fe20000000800 */
[----:B------:R3:W-:Y:S01]  /*1d90*/  LDGSTS.E.BYPASS.128 [R33], [R8.64], !P1 ;  /* 0x0000000008217fae */ /* 0x0007e2000c901c48 */
[C---:B------:R-:W-:Y:S01]  /*1da0*/  FFMA R25, R45.reuse, R21, R44 ;  /* 0x000000152d197223 */ /* 0x040fe2000000002c */
[----:B------:R-:W-:Y:S01]  /*1db0*/  FFMA R45, R45, R37, R24 ;  /* 0x000000252d2d7223 */ /* 0x000fe20000000018 */
[----:B------:R-:W-:Y:S01]  /*1dc0*/  IADD3 R50, P3, R50, 0x80, RZ ;  /* 0x0000008032327810 */ /* 0x000fe20007f7e0ff */
[----:B------:R-:W-:Y:S01]  /*1dd0*/  FFMA R32, R11, R23, R32 ;  /* 0x000000170b207223 */ /* 0x000fe20000000020 */
[C---:B------:R-:W-:Y:S01]  /*1de0*/  FFMA R26, R46.reuse, R22, R25 ;  /* 0x000000162e1a7223 */ /* 0x040fe20000000019 */
[----:B------:R-:W-:Y:S01]  /*1df0*/  FFMA R24, R46, R38, R45 ;  /* 0x000000262e187223 */ /* 0x000fe2000000002d */
[----:B------:R-:W-:-:S02]  /*1e00*/  IADD3.X R49, RZ, R49, RZ, P3, !PT ;  /* 0x00000031ff317210 */ /* 0x000fc40001ffe4ff */
[C---:B------:R-:W-:Y:S01]  /*1e10*/  FFMA R46, R47.reuse, R23, R26 ;  /* 0x000000172f2e7223 */ /* 0x040fe2000000001a */
[-C--:B------:R-:W-:Y:S01]  /*1e20*/  FFMA R47, R47, R39.reuse, R24 ;  /* 0x000000272f2f7223 */ /* 0x080fe20000000018 */
[----:B---3--:R-:W-:Y:S01]  /*1e30*/  MOV R8, R48 ;  /* 0x0000003000087202 */ /* 0x008fe20000000f00 */
[----:B------:R-:W-:Y:S01]  /*1e40*/  FFMA R33, R11, R39, R10 ;  /* 0x000000270b217223 */ /* 0x000fe2000000000a */
[-C--:B------:R-:W-:Y:S01]  /*1e50*/  MOV R9, R7.reuse ;  /* 0x0000000700097202 */ /* 0x080fe20000000f00 */
[C---:B-1----:R-:W-:Y:S01]  /*1e60*/  FFMA R10, R12.reuse, R36, R35 ;  /* 0x000000240c0a7223 */ /* 0x042fe20000000023 */
[----:B------:R-:W-:Y:S01]  /*1e70*/  FFMA R12, R12, R20, R29 ;  /* 0x000000140c0c7223 */ /* 0x000fe2000000001d */
[----:B------:R-:W-:Y:S02]  /*1e80*/  IADD3 R48, P2, R48, 0x80, RZ ;  /* 0x0000008030307810 */ /* 0x000fe40007f5e0ff */
[----:B------:R1:W-:Y:S02]  /*1e90*/  LDGSTS.E.BYPASS.128 [R41], [R8.64], !P1 ;  /* 0x0000000008297fae */ /* 0x0003e4000c901c48 */
[----:B------:R-:W-:-:S02]  /*1ea0*/  IADD3.X R7, RZ, R7, RZ, P2, !PT ;  /* 0x00000007ff077210 */ /* 0x000fc400017fe4ff */
[----:B------:R-:W0:Y:S01]  /*1eb0*/  LDGDEPBAR ;  /* 0x00000000000079af */ /* 0x000e220000000000 */
[C---:B--2---:R-:W-:Y:S01]  /*1ec0*/  FFMA R36, R16.reuse, R36, R31 ;  /* 0x0000002410247223 */ /* 0x044fe2000000001f */
[----:B------:R-:W-:Y:S01]  /*1ed0*/  FFMA R16, R16, R20, R27 ;  /* 0x0000001410107223 */ /* 0x000fe2000000001b */
[----:B-1----:R-:W-:Y:S02]  /*1ee0*/  MOV R8, R6 ;  /* 0x0000000600087202 */ /* 0x002fe40000000f00 */
[----:B------:R-:W-:-:S05]  /*1ef0*/  MOV R9, R5 ;  /* 0x0000000500097202 */ /* 0x000fca0000000f00 */
[----:B------:R1:W-:Y:S01]  /*1f00*/  LDGSTS.E.BYPASS.128 [R43+0x8000], [R8.64], !P1 ;  /* 0x08000000082b7fae */ /* 0x0003e2000c901c48 */
[----:B------:R-:W-:-:S03]  /*1f10*/  IADD3 R6, P1, R6, 0x80, RZ ;  /* 0x0000008006067810 */ /* 0x000fc60007f3e0ff */
[----:B------:R-:W0:Y:S01]  /*1f20*/  LDGDEPBAR ;  /* 0x00000000000079af */ /* 0x000e220000000000 */
[----:B------:R-:W-:Y:S01]  /*1f30*/  IADD3.X R5, RZ, R5, RZ, P1, !PT ;  /* 0x00000005ff057210 */ /* 0x000fe20000ffe4ff */
[-C--:B-1----:R-:W-:Y:S01]  /*1f40*/  FFMA R9, R13, R37.reuse, R10 ;  /* 0x000000250d097223 */ /* 0x082fe2000000000a */
[----:B------:R-:W-:Y:S01]  /*1f50*/  FFMA R37, R17, R37, R36 ;  /* 0x0000002511257223 */ /* 0x000fe20000000024 */
[-C--:B------:R-:W-:Y:S01]  /*1f60*/  FFMA R13, R13, R21.reuse, R12 ;  /* 0x000000150d0d7223 */ /* 0x080fe2000000000c */
        /* <DEDUP_REMOVED lines=9> */
[----:B------:R-:W-:-:S04]  /*2000*/  DEPBAR.LE SB0, 0x6 ;  /* 0x000081800000791a */ /* 0x000fc80000000000 */
[----:B------:R-:W-:Y:S06]  /*2010*/  BAR.SYNC 0x0 ;  /* 0x0000000000007b1d */ /* 0x000fec0000000000 */
[----:B------:R-:W-:Y:S01]  /*2020*/  @P0 CALL.REL.NOINC `(.L_x_0) ;  /* 0x0000001000000944 */ /* 0x000fe20003c00000 */
[----:B------:R-:W-:Y:S05]  /*2030*/  BRA `(.L_x_1) ;  /* 0xffffea8000007947 */ /* 0x000fea000383ffff */
.L_x_0:
[----:B------:R-:W-:Y:S01]  /*2040*/  LOP3.LUT R60, R60, 0x1e, RZ, 0xc0, !PT ;  /* 0x0000001e3c3c7812 */ /* 0x000fe200078ec0ff */
[----:B------:R-:W-:Y:S01]  /*2050*/  IMAD R56, R61, 0x24, R56 ;  /* 0x000000243d387824 */ /* 0x000fe200078e0238 */
[----:B------:R-:W-:-:S04]  /*2060*/  DEPBAR.LE SB0, 0x0 ;  /* 0x000080000000791a */ /* 0x000fc80000000000 */
[----:B------:R-:W-:Y:S01]  /*2070*/  IMAD R60, R60, 0x24, R55 ;  /* 0x000000243c3c7824 */ /* 0x000fe200078e0237 */
[----:B------:R-:W-:Y:S06]  /*2080*/  BAR.SYNC 0x0 ;  /* 0x0000000000007b1d */ /* 0x000fec0000000000 */
[----:B------:R-:W-:Y:S01]  /*2090*/  STS.64 [R60.X4], R32 ;  /* 0x000000203c007388 */ /* 0x000fe20000004a00 */
[----:B------:R-:W-:-:S03]  /*20a0*/  LOP3.LUT R3, R3, 0x1c, R58, 0xf8, !PT ;  /* 0x0000001c03037812 */ /* 0x000fc600078ef83a */
[----:B------:R-:W-:Y:S04]  /*20b0*/  STS.64 [R60.X4+0x90], R38 ;  /* 0x000090263c007388 */ /* 0x000fe80000004a00 */
[----:B------:R-:W-:Y:S06]  /*20c0*/  BAR.SYNC 0x0 ;  /* 0x0000000000007b1d */ /* 0x000fec0000000000 */
[----:B------:R-:W1:Y:S04]  /*20d0*/  LDS.128 R8, [R56.X4] ;  /* 0x0000000038087984 */ /* 0x000e680000004c00 */
[----:B------:R-:W-:Y:S06]  /*20e0*/  BAR.SYNC 0x0 ;  /* 0x0000000000007b1d */ /* 0x000fec0000000000 */
[----:B------:R-:W-:Y:S01]  /*20f0*/  ISETP.GE.AND P0, PT, R3, 0x80, PT ;  /* 0x000000800300780c */ /* 0x000fe20003f06270 */
[----:B------:R-:W-:Y:S01]  /*2100*/  STS.64 [R60.X4], R46 ;  /* 0x0000002e3c007388 */ /* 0x000fe20000004a00 */
[----:B------:R-:W-:-:S02]  /*2110*/  LEA R7, R0, R3, 0x7 ;  /* 0x0000000300077211 */ /* 0x000fc400078e38ff */
[-C--:B------:R-:W-:Y:S01]  /*2120*/  ISETP.LT.AND P1, PT, R0, R62.reuse, !P0 ;  /* 0x0000003e0000720c */ /* 0x080fe20004721270 */
[----:B------:R-:W-:Y:S04]  /*2130*/  STS.64 [R60.X4+0x90], R34 ;  /* 0x000090223c007388 */ /* 0x000fe80000004a00 */
[----:B------:R-:W-:Y:S06]  /*2140*/  BAR.SYNC 0x0 ;  /* 0x0000000000007b1d */ /* 0x000fec0000000000 */
[----:B------:R-:W-:Y:S01]  /*2150*/  ISETP.LT.AND P0, PT, R2, R62, !P0 ;  /* 0x0000003e0200720c */ /* 0x000fe20004701270 */
[----:B------:R-:W-:-:S05]  /*2160*/  IMAD.WIDE R6, R7, R4, c[0x0][0x170] ;  /* 0x00005c0007067625 */ /* 0x000fca00078e0204 */
[----:B-1----:R1:W-:Y:S07]  /*2170*/  @P1 STG.E.128 [R6.64], R8 ;  /* 0x0000000806001986 */ /* 0x0023ee000c101d08 */
[----:B------:R-:W-:Y:S05]  /*2180*/  @!P0 EXIT ;  /* 0x000000000000894d */ /* 0x000fea0003800000 */
[----:B------:R-:W2:Y:S01]  /*2190*/  LDS.128 R56, [R56.X4] ;  /* 0x0000000038387984 */ /* 0x000ea20000004c00 */
[----:B------:R-:W-:-:S05]  /*21a0*/  LEA R5, R2, R3, 0x7 ;  /* 0x0000000302057211 */ /* 0x000fca00078e38ff */
[----:B------:R-:W-:-:S05]  /*21b0*/  IMAD.WIDE R4, R5, R4, c[0x0][0x170] ;  /* 0x00005c0005047625 */ /* 0x000fca00078e0204 */
[----:B--2---:R-:W-:Y:S01]  /*21c0*/  STG.E.128 [R4.64], R56 ;  /* 0x0000003804007986 */ /* 0x004fe2000c101d08 */
[----:B------:R-:W-:Y:S05]  /*21d0*/  EXIT ;  /* 0x000000000000794d */ /* 0x000fea0003800000 */
.L_x_2:
[----:B------:R-:W-:-:S00]  /*21e0*/  BRA `(.L_x_2) ;  /* 0xfffffff000007947 */ /* 0x000fc0000383ffff */
[----:B------:R-:W-:-:S00]  /*21f0*/  NOP ;  /* 0x0000000000007918 */ /* 0x000fc00000000000 */
        /* <DEDUP_REMOVED lines=8> */
.L_x_3:


//--------------------- .nv.shared.triton_mm      --------------------------
	.section	.nv.shared.triton_mm,"aw",@nobits
	.align	16
